//
// Generated by NVIDIA NVVM Compiler
//
// Compiler Build ID: CL-36424714
// Cuda compilation tools, release 13.0, V13.0.88
// Based on NVVM 20.0.0
//

.version 9.0
.target sm_100
.address_size 64

	// .globl	_Z11squareArrayPiS_i

.visible .entry _Z11squareArrayPiS_i(
	.param .u64 .ptr .align 1 _Z11squareArrayPiS_i_param_0,
	.param .u64 .ptr .align 1 _Z11squareArrayPiS_i_param_1,
	.param .u32 _Z11squareArrayPiS_i_param_2
)
{
	.reg .pred 	%p<2>;
	.reg .b32 	%r<8>;
	.reg .b64 	%rd<8>;

	ld.param.u64 	%rd1, [_Z11squareArrayPiS_i_param_0];
	ld.param.u64 	%rd2, [_Z11squareArrayPiS_i_param_1];
	ld.param.u32 	%r2, [_Z11squareArrayPiS_i_param_2];
	mov.u32 	%r3, %tid.x;
	mov.u32 	%r4, %ctaid.x;
	mov.u32 	%r5, %ntid.x;
	mad.lo.s32 	%r1, %r4, %r5, %r3;
	setp.ge.s32 	%p1, %r1, %r2;
	@%p1 bra 	$L__BB0_2;
	cvta.to.global.u64 	%rd3, %rd1;
	cvta.to.global.u64 	%rd4, %rd2;
	mul.wide.s32 	%rd5, %r1, 4;
	add.s64 	%rd6, %rd3, %rd5;
	ld.global.u32 	%r6, [%rd6];
	mul.lo.s32 	%r7, %r6, %r6;
	add.s64 	%rd7, %rd4, %rd5;
	st.global.u32 	[%rd7], %r7;
$L__BB0_2:
	ret;

}


// ===== COMPILED SASS (sm_100) =====

	.target	sm_100

	.elftype	@"ET_EXEC"


//--------------------- .note.nv.tkinfo           --------------------------
	.section	.note.nv.tkinfo,"",@"SHT_NOTE"
	.sectionflags	@"SHF_NOTE_NV_TKINFO"
	.tkinfo
        /*0018*/ 	.word	0x00000002
        /*0030*/ 	.string	""
        /*0030*/ 	.string	"ptxas"
        /*0030*/ 	.string	"Cuda compilation tools, release 13.0, V13.0.88"
        /*0030*/ 	.string	"Build cuda_13.0.r13.0/compiler.36424714_0"
        /*0030*/ 	.string	"-arch sm_100 -m 64 "



//--------------------- .note.nv.cuinfo           --------------------------
	.section	.note.nv.cuinfo,"",@"SHT_NOTE"
	.sectionflags	@"SHF_NOTE_NV_CUINFO"
        /*0018*/ 	.short	0x0002
        /*001a*/ 	.short	0x0064
        /*001c*/ 	.short	0x0082
	.zero		2


//--------------------- .nv.info                  --------------------------
	.section	.nv.info,"",@"SHT_CUDA_INFO"
	.align	4


	//----- nvinfo : EIATTR_REGCOUNT
	.align		4
        /*0000*/ 	.byte	0x04, 0x2f
        /*0002*/ 	.short	(.L_1 - .L_0)
	.align		4
.L_0:
        /*0004*/ 	.word	index@(_Z11squareArrayPiS_i)
        /*0008*/ 	.word	0x0000000a


	//----- nvinfo : EIATTR_FRAME_SIZE
	.align		4
.L_1:
        /*000c*/ 	.byte	0x04, 0x11
        /*000e*/ 	.short	(.L_3 - .L_2)
	.align		4
.L_2:
        /*0010*/ 	.word	index@(_Z11squareArrayPiS_i)
        /*0014*/ 	.word	0x00000000


	//----- nvinfo : EIATTR_MIN_STACK_SIZE
	.align		4
.L_3:
        /*0018*/ 	.byte	0x04, 0x12
        /*001a*/ 	.short	(.L_5 - .L_4)
	.align		4
.L_4:
        /*001c*/ 	.word	index@(_Z11squareArrayPiS_i)
        /*0020*/ 	.word	0x00000000
.L_5:


//--------------------- .nv.compat                --------------------------
	.section	.nv.compat,"",@"SHT_CUDA_COMPAT_INFO"
	.align	4
        /*0000*/ 	.byte	0x02, 0x09, 0x00, 0x00, 0x02, 0x02, 0x01, 0x00, 0x02, 0x05, 0x05, 0x00, 0x03, 0x07, 0x01, 0x01
        /*0010*/ 	.byte	0x02, 0x03, 0x00, 0x00, 0x02, 0x06, 0x01, 0x00, 0x04, 0x0b, 0x08, 0x00, 0x09, 0x00, 0x00, 0x00
        /*0020*/ 	.byte	0x00, 0x00, 0x00, 0x00


//--------------------- .nv.info._Z11squareArrayPiS_i --------------------------
	.section	.nv.info._Z11squareArrayPiS_i,"",@"SHT_CUDA_INFO"
	.sectionflags	@""
	.align	4


	//----- nvinfo : EIATTR_CUDA_API_VERSION
	.align		4
        /*0000*/ 	.byte	0x04, 0x37
        /*0002*/ 	.short	(.L_7 - .L_6)
.L_6:
        /*0004*/ 	.word	0x00000082


	//----- nvinfo : EIATTR_KPARAM_INFO
	.align		4
.L_7:
        /*0008*/ 	.byte	0x04, 0x17
        /*000a*/ 	.short	(.L_9 - .L_8)
.L_8:
        /*000c*/ 	.word	0x00000000
        /*0010*/ 	.short	0x0002
        /*0012*/ 	.short	0x0010
        /*0014*/ 	.byte	0x00, 0xf0, 0x11, 0x00


	//----- nvinfo : EIATTR_KPARAM_INFO
	.align		4
.L_9:
        /*0018*/ 	.byte	0x04, 0x17
        /*001a*/ 	.short	(.L_11 - .L_10)
.L_10:
        /*001c*/ 	.word	0x00000000
        /*0020*/ 	.short	0x0001
        /*0022*/ 	.short	0x0008
        /*0024*/ 	.byte	0x00, 0xf5, 0x21, 0x00


	//----- nvinfo : EIATTR_KPARAM_INFO
	.align		4
.L_11:
        /*0028*/ 	.byte	0x04, 0x17
        /*002a*/ 	.short	(.L_13 - .L_12)
.L_12:
        /*002c*/ 	.word	0x00000000
        /*0030*/ 	.short	0x0000
        /*0032*/ 	.short	0x0000
        /*0034*/ 	.byte	0x00, 0xf5, 0x21, 0x00


	//----- nvinfo : EIATTR_SPARSE_MMA_MASK
	.align		4
.L_13:
        /*0038*/ 	.byte	0x03, 0x50
        /*003a*/ 	.short	0x0000


	//----- nvinfo : EIATTR_MAXREG_COUNT
	.align		4
        /*003c*/ 	.byte	0x03, 0x1b
        /*003e*/ 	.short	0x00ff


	//----- nvinfo : EIATTR_MERCURY_ISA_VERSION
	.align		4
        /*0040*/ 	.byte	0x03, 0x5f
        /*0042*/ 	.short	0x0101


	//----- nvinfo : EIATTR_VRC_CTA_INIT_COUNT
	.align		4
        /*0044*/ 	.byte	0x02, 0x4a
	.zero		1
	.zero		1


	//----- nvinfo : EIATTR_EXIT_INSTR_OFFSETS
	.align		4
        /*0048*/ 	.byte	0x04, 0x1c
        /*004a*/ 	.short	(.L_15 - .L_14)


	//   ....[0]....
.L_14:
        /*004c*/ 	.word	0x00000070


	//   ....[1]....
        /*0050*/ 	.word	0x00000100


	//----- nvinfo : EIATTR_CBANK_PARAM_SIZE
	.align		4
.L_15:
        /*0054*/ 	.byte	0x03, 0x19
        /*0056*/ 	.short	0x0014


	//----- nvinfo : EIATTR_PARAM_CBANK
	.align		4
        /*0058*/ 	.byte	0x04, 0x0a
        /*005a*/ 	.short	(.L_17 - .L_16)
	.align		4
.L_16:
        /*005c*/ 	.word	index@(.nv.constant0._Z11squareArrayPiS_i)
        /*0060*/ 	.short	0x0380
        /*0062*/ 	.short	0x0014


	//----- nvinfo : EIATTR_SW_WAR
	.align		4
.L_17:
        /*0064*/ 	.byte	0x04, 0x36
        /*0066*/ 	.short	(.L_19 - .L_18)
.L_18:
        /*0068*/ 	.word	0x00000008
.L_19:


//--------------------- .nv.callgraph             --------------------------
	.section	.nv.callgraph,"",@"SHT_CUDA_CALLGRAPH"
	.align	4
	.sectionentsize	8
	.align		4
        /*0000*/ 	.word	0x00000000
	.align		4
        /*0004*/ 	.word	0xffffffff
	.align		4
        /*0008*/ 	.word	0x00000000
	.align		4
        /*000c*/ 	.word	0xfffffffe
	.align		4
        /*0010*/ 	.word	0x00000000
	.align		4
        /*0014*/ 	.word	0xfffffffd
	.align		4
        /*0018*/ 	.word	0x00000000
	.align		4
        /*001c*/ 	.word	0xfffffffc


//--------------------- .text._Z11squareArrayPiS_i --------------------------
	.section	.text._Z11squareArrayPiS_i,"ax",@progbits
	.align	128
        .global         _Z11squareArrayPiS_i
        .type           _Z11squareArrayPiS_i,@function
        .size           _Z11squareArrayPiS_i,(.L_x_1 - _Z11squareArrayPiS_i)
        .other          _Z11squareArrayPiS_i,@"STO_CUDA_ENTRY STV_DEFAULT"
_Z11squareArrayPiS_i:
.text._Z11squareArrayPiS_i:
[----:B------:R-:W-:Y:S01]  /*0000*/  LDC R1, c[0x0][0x37c] ;  /* 0x0000df00ff017b82 */ /* 0x000fe20000000800 */
[----:B------:R-:W0:Y:S07]  /*0010*/  S2R R7, SR_TID.X ;  /* 0x0000000000077919 */ /* 0x000e2e0000002100 */
[----:B------:R-:W0:Y:S01]  /*0020*/  S2UR UR4, SR_CTAID.X ;  /* 0x00000000000479c3 */ /* 0x000e220000002500 */
[----:B------:R-:W1:Y:S07]  /*0030*/  LDCU UR5, c[0x0][0x390] ;  /* 0x00007200ff0577ac */ /* 0x000e6e0008000800 */
[----:B------:R-:W0:Y:S02]  /*0040*/  LDC R0, c[0x0][0x360] ;  /* 0x0000d800ff007b82 */ /* 0x000e240000000800 */
[----:B0-----:R-:W-:-:S05]  /*0050*/  IMAD R7, R0, UR4, R7 ;  /* 0x0000000400077c24 */ /* 0x001fca000f8e0207 */
[----:B-1----:R-:W-:-:S13]  /*0060*/  ISETP.GE.AND P0, PT, R7, UR5, PT ;  /* 0x0000000507007c0c */ /* 0x002fda000bf06270 */
[----:B------:R-:W-:Y:S05]  /*0070*/  @P0 EXIT ;  /* 0x000000000000094d */ /* 0x000fea0003800000 */
[----:B------:R-:W0:Y:S01]  /*0080*/  LDC.64 R2, c[0x0][0x380] ;  /* 0x0000e000ff027b82 */ /* 0x000e220000000a00 */
[----:B------:R-:W1:Y:S07]  /*0090*/  LDCU.64 UR4, c[0x0][0x358] ;  /* 0x00006b00ff0477ac */ /* 0x000e6e0008000a00 */
[----:B------:R-:W2:Y:S01]  /*00a0*/  LDC.64 R4, c[0x0][0x388] ;  /* 0x0000e200ff047b82 */ /* 0x000ea20000000a00 */
[----:B0-----:R-:W-:-:S06]  /*00b0*/  IMAD.WIDE R2, R7, 0x4, R2 ;  /* 0x0000000407027825 */ /* 0x001fcc00078e0202 */
[----:B-1----:R-:W3:Y:S01]  /*00c0*/  LDG.E R2, desc[UR4][R2.64] ;  /* 0x0000000402027981 */ /* 0x002ee2000c1e1900 */
[----:B--2---:R-:W-:-:S04]  /*00d0*/  IMAD.WIDE R4, R7, 0x4, R4 ;  /* 0x0000000407047825 */ /* 0x004fc800078e0204 */
[----:B---3--:R-:W-:-:S05]  /*00e0*/  IMAD R7, R2, R2, RZ ;  /* 0x0000000202077224 */ /* 0x008fca00078e02ff */
[----:B------:R-:W-:Y:S01]  /*00f0*/  STG.E desc[UR4][R4.64], R7 ;  /* 0x0000000704007986 */ /* 0x000fe2000c101904 */
[----:B------:R-:W-:Y:S05]  /*0100*/  EXIT ;  /* 0x000000000000794d */ /* 0x000fea0003800000 */
.L_x_0:
[----:B------:R-:W-:-:S00]  /*0110*/  BRA `(.L_x_0) ;  /* 0xfffffffc00fc7947 */ /* 0x000fc0000383ffff */
[----:B------:R-:W-:-:S00]  /*0120*/  NOP ;  /* 0x0000000000007918 */ /* 0x000fc00000000000 */
        /* <DEDUP_REMOVED lines=13> */
.L_x_1:


//--------------------- .nv.shared.reserved.0     --------------------------
	.section	.nv.shared.reserved.0,"aw",@nobits
	.weak		__nv_reservedSMEM_offset_0_alias
	.size		__nv_reservedSMEM_offset_0_alias, 0, 64
	.other		__nv_reservedSMEM_offset_0_alias,@"STO_CUDA_RESERVED_SHARED STV_DEFAULT"
__nv_reservedSMEM_offset_0_alias:
	.zero		0
	.zero		64


//--------------------- .nv.constant0._Z11squareArrayPiS_i --------------------------
	.section	.nv.constant0._Z11squareArrayPiS_i,"a",@progbits
	.sectionflags	@""
	.align	4
.nv.constant0._Z11squareArrayPiS_i:
	.zero		916


//--------------------- SYMBOLS --------------------------

	.type		.nv.reservedSmem.offset0,@object
	.size		.nv.reservedSmem.offset0,0x4
